	.headerflags	@"EF_CUDA_TEXMODE_UNIFIED EF_CUDA_64BIT_ADDRESS EF_CUDA_ACCELERATORS EF_CUDA_SM90 EF_CUDA_VIRTUAL_SM(EF_CUDA_SM90)"
	.elftype	@"ET_EXEC"


//--------------------- .nv.info                  --------------------------
	.section	.nv.info,"",@"SHT_CUDA_INFO"
	.align	4


	//----- nvinfo : EIATTR_REGCOUNT
	.align		4
        /*0000*/ 	.byte	0x04, 0x2f
        /*0002*/ 	.short	(.L_3 - .L_2)
	.align		4
.L_2:
        /*0004*/ 	.word	index@(triton_poi_fused_cat_10)
        /*0008*/ 	.word	0x00000020


	//----- nvinfo : EIATTR_MIN_STACK_SIZE
	.align		4
.L_3:
        /*000c*/ 	.byte	0x04, 0x12
        /*000e*/ 	.short	(.L_5 - .L_4)
	.align		4
.L_4:
        /*0010*/ 	.word	index@(triton_poi_fused_cat_10)
        /*0014*/ 	.word	0x00000000


	//----- nvinfo : EIATTR_FRAME_SIZE
	.align		4
.L_5:
        /*0018*/ 	.byte	0x04, 0x11
        /*001a*/ 	.short	(.L_7 - .L_6)
	.align		4
.L_6:
        /*001c*/ 	.word	index@(triton_poi_fused_cat_10)
        /*0020*/ 	.word	0x00000000


	//----- nvinfo : EIATTR_MIN_STACK_SIZE
	.align		4
.L_7:
        /*0024*/ 	.byte	0x04, 0x12
        /*0026*/ 	.short	(.L_9 - .L_8)
	.align		4
.L_8:
        /*0028*/ 	.word	index@(triton_poi_fused_cat_10)
        /*002c*/ 	.word	0x00000000
.L_9:


//--------------------- .nv.info.triton_poi_fused_cat_10 --------------------------
	.section	.nv.info.triton_poi_fused_cat_10,"",@"SHT_CUDA_INFO"
	.sectionflags	@""
	.align	4


	//----- nvinfo : EIATTR_CUDA_API_VERSION
	.align		4
        /*0000*/ 	.byte	0x04, 0x37
        /*0002*/ 	.short	(.L_11 - .L_10)
.L_10:
        /*0004*/ 	.word	0x0000007c


	//----- nvinfo : EIATTR_KPARAM_INFO
	.align		4
.L_11:
        /*0008*/ 	.byte	0x04, 0x17
        /*000a*/ 	.short	(.L_13 - .L_12)
.L_12:
        /*000c*/ 	.word	0x00000000
        /*0010*/ 	.short	0x0008
        /*0012*/ 	.short	0x0040
        /*0014*/ 	.byte	0x00, 0xf0, 0x11, 0x00


	//----- nvinfo : EIATTR_KPARAM_INFO
	.align		4
.L_13:
        /*0018*/ 	.byte	0x04, 0x17
        /*001a*/ 	.short	(.L_15 - .L_14)
.L_14:
        /*001c*/ 	.word	0x00000000
        /*0020*/ 	.short	0x0007
        /*0022*/ 	.short	0x0038
        /*0024*/ 	.byte	0x00, 0xf4, 0x21, 0x00


	//----- nvinfo : EIATTR_KPARAM_INFO
	.align		4
.L_15:
        /*0028*/ 	.byte	0x04, 0x17
        /*002a*/ 	.short	(.L_17 - .L_16)
.L_16:
        /*002c*/ 	.word	0x00000000
        /*0030*/ 	.short	0x0006
        /*0032*/ 	.short	0x0030
        /*0034*/ 	.byte	0x00, 0xf4, 0x21, 0x00


	//----- nvinfo : EIATTR_KPARAM_INFO
	.align		4
.L_17:
        /*0038*/ 	.byte	0x04, 0x17
        /*003a*/ 	.short	(.L_19 - .L_18)
.L_18:
        /*003c*/ 	.word	0x00000000
        /*0040*/ 	.short	0x0005
        /*0042*/ 	.short	0x0028
        /*0044*/ 	.byte	0x00, 0xf4, 0x21, 0x00


	//----- nvinfo : EIATTR_KPARAM_INFO
	.align		4
.L_19:
        /*0048*/ 	.byte	0x04, 0x17
        /*004a*/ 	.short	(.L_21 - .L_20)
.L_20:
        /*004c*/ 	.word	0x00000000
        /*0050*/ 	.short	0x0004
        /*0052*/ 	.short	0x0020
        /*0054*/ 	.byte	0x00, 0xf4, 0x21, 0x00


	//----- nvinfo : EIATTR_KPARAM_INFO
	.align		4
.L_21:
        /*0058*/ 	.byte	0x04, 0x17
        /*005a*/ 	.short	(.L_23 - .L_22)
.L_22:
        /*005c*/ 	.word	0x00000000
        /*0060*/ 	.short	0x0003
        /*0062*/ 	.short	0x0018
        /*0064*/ 	.byte	0x00, 0xf4, 0x21, 0x00


	//----- nvinfo : EIATTR_KPARAM_INFO
	.align		4
.L_23:
        /*0068*/ 	.byte	0x04, 0x17
        /*006a*/ 	.short	(.L_25 - .L_24)
.L_24:
        /*006c*/ 	.word	0x00000000
        /*0070*/ 	.short	0x0002
        /*0072*/ 	.short	0x0010
        /*0074*/ 	.byte	0x00, 0xf4, 0x21, 0x00


	//----- nvinfo : EIATTR_KPARAM_INFO
	.align		4
.L_25:
        /*0078*/ 	.byte	0x04, 0x17
        /*007a*/ 	.short	(.L_27 - .L_26)
.L_26:
        /*007c*/ 	.word	0x00000000
        /*0080*/ 	.short	0x0001
        /*0082*/ 	.short	0x0008
        /*0084*/ 	.byte	0x00, 0xf4, 0x21, 0x00


	//----- nvinfo : EIATTR_KPARAM_INFO
	.align		4
.L_27:
        /*0088*/ 	.byte	0x04, 0x17
        /*008a*/ 	.short	(.L_29 - .L_28)
.L_28:
        /*008c*/ 	.word	0x00000000
        /*0090*/ 	.short	0x0000
        /*0092*/ 	.short	0x0000
        /*0094*/ 	.byte	0x00, 0xf4, 0x21, 0x00


	//----- nvinfo : EIATTR_SPARSE_MMA_MASK
	.align		4
.L_29:
        /*0098*/ 	.byte	0x03, 0x50
        /*009a*/ 	.short	0x0000


	//----- nvinfo : EIATTR_MAXREG_COUNT
	.align		4
        /*009c*/ 	.byte	0x03, 0x1b
        /*009e*/ 	.short	0x00ff


	//----- nvinfo : EIATTR_EXIT_INSTR_OFFSETS
	.align		4
        /*00a0*/ 	.byte	0x04, 0x1c
        /*00a2*/ 	.short	(.L_31 - .L_30)


	//   ....[0]....
.L_30:
        /*00a4*/ 	.word	0x00000ac0


	//----- nvinfo : EIATTR_REQNTID
	.align		4
.L_31:
        /*00a8*/ 	.byte	0x04, 0x10
        /*00aa*/ 	.short	(.L_33 - .L_32)
.L_32:
        /*00ac*/ 	.word	0x00000080
        /*00b0*/ 	.word	0x00000001
        /*00b4*/ 	.word	0x00000001


	//----- nvinfo : EIATTR_CBANK_PARAM_SIZE
	.align		4
.L_33:
        /*00b8*/ 	.byte	0x03, 0x19
        /*00ba*/ 	.short	0x0044


	//----- nvinfo : EIATTR_PARAM_CBANK
	.align		4
        /*00bc*/ 	.byte	0x04, 0x0a
        /*00be*/ 	.short	(.L_35 - .L_34)
	.align		4
.L_34:
        /*00c0*/ 	.word	index@(.nv.constant0.triton_poi_fused_cat_10)
        /*00c4*/ 	.short	0x0210
        /*00c6*/ 	.short	0x0044


	//----- nvinfo : EIATTR_SW_WAR
	.align		4
.L_35:
        /*00c8*/ 	.byte	0x04, 0x36
        /*00ca*/ 	.short	(.L_37 - .L_36)
.L_36:
        /*00cc*/ 	.word	0x00000008
.L_37:


//--------------------- .nv.callgraph             --------------------------
	.section	.nv.callgraph,"",@"SHT_CUDA_CALLGRAPH"
	.align	4
	.sectionentsize	8
	.align		4
        /*0000*/ 	.word	0x00000000
	.align		4
        /*0004*/ 	.word	0xffffffff
	.align		4
        /*0008*/ 	.word	0x00000000
	.align		4
        /*000c*/ 	.word	0xfffffffe
	.align		4
        /*0010*/ 	.word	0x00000000
	.align		4
        /*0014*/ 	.word	0xfffffffd
	.align		4
        /*0018*/ 	.word	0x00000000
	.align		4
        /*001c*/ 	.word	0xfffffffc


//--------------------- .nv.constant4             --------------------------
	.section	.nv.constant4,"a",@progbits
	.align	8
	.align		8
.nv.constant4:
        /*0000*/ 	.dword	_$_str
	.align		8
        /*0008*/ 	.dword	_$_str_$_2


//--------------------- .text.triton_poi_fused_cat_10 --------------------------
	.section	.text.triton_poi_fused_cat_10,"ax",@progbits
	.align	128
        .global         triton_poi_fused_cat_10
        .type           triton_poi_fused_cat_10,@function
        .size           triton_poi_fused_cat_10,(.L_x_1 - triton_poi_fused_cat_10)
        .other          triton_poi_fused_cat_10,@"STO_CUDA_ENTRY STV_DEFAULT"
triton_poi_fused_cat_10:
.text.triton_poi_fused_cat_10:
[----:B------:R-:W-:Y:S01]  /*0000*/  LDC R1, c[0x0][0x28] ;  /* 0x00000a00ff017b82 */ /* 0x000fe20000000800 */
[----:B------:R-:W1:Y:S07]  /*0010*/  S2R R0, SR_TID.X ;  /* 0x0000000000007919 */ /* 0x000e6e0000002100 */
[----:B------:R-:W2:Y:S01]  /*0020*/  LDC.64 R10, c[0x0][0x230] ;  /* 0x00008c00ff0a7b82 */ /* 0x000ea20000000a00 */
[----:B------:R-:W-:Y:S01]  /*0030*/  IMAD.MOV.U32 R5, RZ, RZ, RZ ;  /* 0x000000ffff057224 */ /* 0x000fe200078e00ff */
[----:B------:R-:W-:Y:S01]  /*0040*/  ULDC.64 UR4, c[0x0][0x208] ;  /* 0x0000820000047ab9 */ /* 0x000fe20000000a00 */
[----:B------:R-:W3:Y:S01]  /*0050*/  S2R R3, SR_CTAID.X ;  /* 0x0000000000037919 */ /* 0x000ee20000002500 */
[----:B------:R-:W-:-:S04]  /*0060*/  CS2R R16, SRZ ;  /* 0x0000000000107805 */ /* 0x000fc8000001ff00 */
[----:B------:R-:W4:Y:S08]  /*0070*/  LDC.64 R6, c[0x0][0x210] ;  /* 0x00008400ff067b82 */ /* 0x000f300000000a00 */
[----:B------:R-:W5:Y:S01]  /*0080*/  LDC.64 R8, c[0x0][0x218] ;  /* 0x00008600ff087b82 */ /* 0x000f620000000a00 */
[----:B------:R-:W-:-:S07]  /*0090*/  CS2R R14, SRZ ;  /* 0x00000000000e7805 */ /* 0x000fce000001ff00 */
[----:B------:R-:W2:Y:S01]  /*00a0*/  LDC.64 R28, c[0x0][0x228] ;  /* 0x00008a00ff1c7b82 */ /* 0x000ea20000000a00 */
[----:B-1----:R-:W-:-:S07]  /*00b0*/  IMAD.SHL.U32 R0, R0, 0x4, RZ ;  /* 0x0000000400007824 */ /* 0x002fce00078e00ff */
[----:B------:R-:W1:Y:S01]  /*00c0*/  LDC.64 R22, c[0x0][0x238] ;  /* 0x00008e00ff167b82 */ /* 0x000e620000000a00 */
[----:B------:R-:W-:-:S05]  /*00d0*/  LOP3.LUT R0, R0, 0x1fc, RZ, 0xc0, !PT ;  /* 0x000001fc00007812 */ /* 0x000fca00078ec0ff */
[----:B---3--:R-:W-:-:S05]  /*00e0*/  IMAD R4, R3, 0x200, R0 ;  /* 0x0000020003047824 */ /* 0x008fca00078e0200 */
[----:B------:R-:W-:-:S04]  /*00f0*/  SHF.R.S32.HI R3, RZ, 0x1f, R4 ;  /* 0x0000001fff037819 */ /* 0x000fc80000011404 */
[----:B------:R-:W-:-:S04]  /*0100*/  LEA.HI R0, R3, R4, RZ, 0xa ;  /* 0x0000000403007211 */ /* 0x000fc800078f50ff */
[----:B------:R-:W-:-:S05]  /*0110*/  SHF.R.S32.HI R25, RZ, 0xa, R0 ;  /* 0x0000000aff197819 */ /* 0x000fca0000011400 */
[----:B------:R-:W-:-:S05]  /*0120*/  IMAD.HI R2, R25, 0x2aaaaaab, RZ ;  /* 0x2aaaaaab19027827 */ /* 0x000fca00078e02ff */
[----:B------:R-:W-:-:S04]  /*0130*/  SHF.R.U32.HI R3, RZ, 0x1, R2 ;  /* 0x00000001ff037819 */ /* 0x000fc80000011602 */
[----:B------:R-:W-:-:S05]  /*0140*/  LEA.HI R2, R2, R3, RZ, 0x1 ;  /* 0x0000000302027211 */ /* 0x000fca00078f08ff */
[----:B------:R-:W-:-:S04]  /*0150*/  IMAD R25, R2, -0xc, R25 ;  /* 0xfffffff402197824 */ /* 0x000fc800078e0219 */
[C---:B--2---:R-:W-:Y:S01]  /*0160*/  IMAD.WIDE R10, R25.reuse, 0x4, R10 ;  /* 0x00000004190a7825 */ /* 0x044fe200078e020a */
[----:B------:R-:W-:-:S13]  /*0170*/  ISETP.GT.AND P1, PT, R25, 0x3, PT ;  /* 0x000000031900780c */ /* 0x000fda0003f24270 */
[----:B------:R-:W2:Y:S04]  /*0180*/  @P1 LDG.E.EL R5, desc[UR4][R10.64+-0x10] ;  /* 0xfffff0040a051981 */ /* 0x000ea8000c2e1900 */
[----:B------:R-:W3:Y:S04]  /*0190*/  @P1 LDG.E.EL R16, desc[UR4][R10.64+-0x10] ;  /* 0xfffff0040a101981 */ /* 0x000ee8000c2e1900 */
[----:B------:R-:W3:Y:S01]  /*01a0*/  @P1 LDG.E.EL R17, desc[UR4][R10.64+-0x10] ;  /* 0xfffff0040a111981 */ /* 0x000ee2000c2e1900 */
[----:B------:R-:W-:-:S06]  /*01b0*/  IMAD.MOV.U32 R2, RZ, RZ, RZ ;  /* 0x000000ffff027224 */ /* 0x000fcc00078e00ff */
[----:B------:R1:W3:Y:S01]  /*01c0*/  @P1 LDG.E.EL R2, desc[UR4][R10.64+-0x10] ;  /* 0xfffff0040a021981 */ /* 0x0002e2000c2e1900 */
[----:B------:R-:W-:Y:S01]  /*01d0*/  IMAD.HI R3, R4, 0x2aaaaaab, RZ ;  /* 0x2aaaaaab04037827 */ /* 0x000fe200078e02ff */
[----:B------:R-:W-:-:S04]  /*01e0*/  ISETP.GE.AND P0, PT, R25, 0x4, PT ;  /* 0x000000041900780c */ /* 0x000fc80003f06270 */
[----:B------:R-:W-:-:S04]  /*01f0*/  SHF.R.U32.HI R12, RZ, 0x1f, R3 ;  /* 0x0000001fff0c7819 */ /* 0x000fc80000011603 */
[----:B------:R-:W-:Y:S02]  /*0200*/  LEA.HI.SX32 R3, R3, R12, 0x15 ;  /* 0x0000000c03037211 */ /* 0x000fe400078faaff */
[----:B-1----:R-:W-:-:S03]  /*0210*/  CS2R R10, SRZ ;  /* 0x00000000000a7805 */ /* 0x002fc6000001ff00 */
[----:B------:R-:W-:-:S04]  /*0220*/  IMAD R12, R3, -0x3000, R4 ;  /* 0xffffd000030c7824 */ /* 0x000fc800078e0204 */
[----:B------:R-:W-:Y:S01]  /*0230*/  IMAD R19, R3, 0x1000, R12 ;  /* 0x0000100003137824 */ /* 0x000fe200078e020c */
[----:B------:R-:W-:-:S03]  /*0240*/  CS2R R12, SRZ ;  /* 0x00000000000c7805 */ /* 0x000fc6000001ff00 */
[----:B----4-:R-:W-:-:S04]  /*0250*/  IMAD.WIDE R6, R19, 0x4, R6 ;  /* 0x0000000413067825 */ /* 0x010fc800078e0206 */
[----:B-----5:R-:W-:Y:S01]  /*0260*/  IMAD.WIDE R18, R19, 0x4, R8 ;  /* 0x0000000413127825 */ /* 0x020fe200078e0208 */
[----:B------:R-:W-:-:S04]  /*0270*/  CS2R R8, SRZ ;  /* 0x0000000000087805 */ /* 0x000fc8000001ff00 */
[----:B------:R1:W4:Y:S04]  /*0280*/  @!P0 LDG.E.128 R12, desc[UR4][R18.64] ;  /* 0x00000004120c8981 */ /* 0x000328000c1e1d00 */
[----:B------:R5:W4:Y:S01]  /*0290*/  @!P0 LDG.E.128 R8, desc[UR4][R6.64] ;  /* 0x0000000406088981 */ /* 0x000b22000c1e1d00 */
[----:B-1----:R-:W-:Y:S02]  /*02a0*/  IMAD.MOV.U32 R18, RZ, RZ, 0x3e800000 ;  /* 0x3e800000ff127424 */ /* 0x002fe400078e00ff */
[----:B0-----:R-:W-:-:S04]  /*02b0*/  IMAD.WIDE R28, R25, 0x4, R28 ;  /* 0x00000004191c7825 */ /* 0x001fc800078e021c */
[----:B------:R-:W-:Y:S01]  /*02c0*/  IMAD.WIDE R22, R25, 0x4, R22 ;  /* 0x0000000419167825 */ /* 0x000fe200078e0216 */
[----:B--2---:R-:W-:Y:S02]  /*02d0*/  SEL R5, R5, RZ, P1 ;  /* 0x000000ff05057207 */ /* 0x004fe40000800000 */
[----:B---3--:R-:W-:-:S03]  /*02e0*/  SEL R16, R16, RZ, P1 ;  /* 0x000000ff10107207 */ /* 0x008fc60000800000 */
[----:B------:R-:W-:Y:S01]  /*02f0*/  FADD R5, R5, 9.9999997473787516356e-06 ;  /* 0x3727c5ac05057421 */ /* 0x000fe20000000000 */
[----:B------:R-:W-:-:S03]  /*0300*/  SEL R17, R17, RZ, P1 ;  /* 0x000000ff11117207 */ /* 0x000fc60000800000 */
[----:B------:R-:W0:Y:S01]  /*0310*/  MUFU.SQRT R26, R5 ;  /* 0x00000005001a7308 */ /* 0x000e220000002000 */
[----:B------:R-:W-:Y:S01]  /*0320*/  FADD R16, R16, 9.9999997473787516356e-06 ;  /* 0x3727c5ac10107421 */ /* 0x000fe20000000000 */
[----:B------:R-:W-:-:S06]  /*0330*/  FADD R17, R17, 9.9999997473787516356e-06 ;  /* 0x3727c5ac11117421 */ /* 0x000fcc0000000000 */
[----:B------:R-:W1:Y:S01]  /*0340*/  MUFU.SQRT R16, R16 ;  /* 0x0000001000107308 */ /* 0x000e620000002000 */
[----:B------:R-:W-:-:S07]  /*0350*/  SEL R2, R2, RZ, P1 ;  /* 0x000000ff02027207 */ /* 0x000fce0000800000 */
[----:B------:R-:W2:Y:S01]  /*0360*/  MUFU.SQRT R17, R17 ;  /* 0x0000001100117308 */ /* 0x000ea20000002000 */
[----:B0-----:R-:W-:Y:S01]  /*0370*/  FSETP.GT.AND P6, PT, R26, 8.50705917302346158658e+37, PT ;  /* 0x7e8000001a00780b */ /* 0x001fe20003fc4000 */
[----:B------:R-:W-:Y:S01]  /*0380*/  FADD R24, R2, 9.9999997473787516356e-06 ;  /* 0x3727c5ac02187421 */ /* 0x000fe20000000000 */
[----:B------:R-:W-:Y:S02]  /*0390*/  FSETP.GEU.AND P4, PT, R26, 1.175494350822287508e-38, PT ;  /* 0x008000001a00780b */ /* 0x000fe40003f8e000 */
[----:B-1----:R-:W-:-:S03]  /*03a0*/  FSETP.GT.AND P5, PT, R16, 8.50705917302346158658e+37, PT ;  /* 0x7e8000001000780b */ /* 0x002fc60003fa4000 */
[----:B------:R-:W0:Y:S01]  /*03b0*/  MUFU.SQRT R24, R24 ;  /* 0x0000001800187308 */ /* 0x000e220000002000 */
[----:B------:R-:W-:Y:S02]  /*03c0*/  FSETP.GEU.AND P3, PT, R16, 1.175494350822287508e-38, PT ;  /* 0x008000001000780b */ /* 0x000fe40003f6e000 */
[----:B--2---:R-:W-:-:S03]  /*03d0*/  FSETP.GT.AND P2, PT, R17, 8.50705917302346158658e+37, PT ;  /* 0x7e8000001100780b */ /* 0x004fc60003f44000 */
[----:B------:R-:W-:Y:S01]  /*03e0*/  @P6 FMUL R26, R26, 0.25 ;  /* 0x3e8000001a1a6820 */ /* 0x000fe20000400000 */
[----:B------:R-:W-:Y:S02]  /*03f0*/  FSEL R19, R18, 1, P6 ;  /* 0x3f80000012137808 */ /* 0x000fe40003000000 */
[C---:B------:R-:W-:Y:S01]  /*0400*/  FSETP.GEU.AND P6, PT, R17.reuse, 1.175494350822287508e-38, PT ;  /* 0x008000001100780b */ /* 0x040fe20003fce000 */
[----:B------:R-:W-:Y:S01]  /*0410*/  @P5 FMUL R16, R16, 0.25 ;  /* 0x3e80000010105820 */ /* 0x000fe20000400000 */
[C---:B-----5:R-:W-:Y:S02]  /*0420*/  FSEL R7, R18.reuse, 1, P5 ;  /* 0x3f80000012077808 */ /* 0x060fe40002800000 */
[----:B------:R-:W-:Y:S01]  /*0430*/  FSEL R2, R18, 1, P2 ;  /* 0x3f80000012027808 */ /* 0x000fe20001000000 */
[----:B------:R-:W-:Y:S02]  /*0440*/  @!P3 FMUL R16, R16, 16777216 ;  /* 0x4b8000001010b820 */ /* 0x000fe40000400000 */
[----:B------:R-:W-:Y:S01]  /*0450*/  @P2 FMUL R17, R17, 0.25 ;  /* 0x3e80000011112820 */ /* 0x000fe20000400000 */
[C---:B0-----:R-:W-:Y:S01]  /*0460*/  FSETP.GT.AND P2, PT, R24.reuse, 8.50705917302346158658e+37, PT ;  /* 0x7e8000001800780b */ /* 0x041fe20003f44000 */
[----:B------:R-:W-:Y:S01]  /*0470*/  @!P3 FMUL R7, R7, 16777216 ;  /* 0x4b8000000707b820 */ /* 0x000fe20000400000 */
[----:B------:R-:W-:Y:S01]  /*0480*/  FSETP.GEU.AND P3, PT, R24, 1.175494350822287508e-38, PT ;  /* 0x008000001800780b */ /* 0x000fe20003f6e000 */
[----:B------:R-:W-:-:S02]  /*0490*/  @!P4 FMUL R26, R26, 16777216 ;  /* 0x4b8000001a1ac820 */ /* 0x000fc40000400000 */
[----:B------:R-:W-:Y:S01]  /*04a0*/  @!P6 FMUL R17, R17, 16777216 ;  /* 0x4b8000001111e820 */ /* 0x000fe20000400000 */
[----:B------:R-:W0:Y:S01]  /*04b0*/  MUFU.RCP R20, R16 ;  /* 0x0000001000147308 */ /* 0x000e220000001000 */
[----:B------:R-:W-:-:S07]  /*04c0*/  LOP3.LUT R5, R0, 0xfffffc00, RZ, 0xc0, !PT ;  /* 0xfffffc0000057812 */ /* 0x000fce00078ec0ff */
[----:B------:R1:W2:Y:S01]  /*04d0*/  MUFU.RCP R6, R26 ;  /* 0x0000001a00067308 */ /* 0x0002a20000001000 */
[----:B------:R-:W-:-:S07]  /*04e0*/  @P2 FMUL R24, R24, 0.25 ;  /* 0x3e80000018182820 */ /* 0x000fce0000400000 */
[----:B------:R-:W3:Y:S01]  /*04f0*/  MUFU.RCP R21, R17 ;  /* 0x0000001100157308 */ /* 0x000ee20000001000 */
[----:B------:R-:W-:Y:S01]  /*0500*/  @!P3 FMUL R24, R24, 16777216 ;  /* 0x4b8000001818b820 */ /* 0x000fe20000400000 */
[----:B-1----:R-:W-:Y:S02]  /*0510*/  IMAD.IADD R26, R4, 0x1, -R5 ;  /* 0x00000001041a7824 */ /* 0x002fe400078e0a05 */
[----:B------:R-:W-:Y:S01]  /*0520*/  @!P4 FMUL R19, R19, 16777216 ;  /* 0x4b8000001313c820 */ /* 0x000fe20000400000 */
[----:B------:R-:W-:Y:S01]  /*0530*/  @!P6 FMUL R2, R2, 16777216 ;  /* 0x4b8000000202e820 */ /* 0x000fe20000400000 */
[----:B0-----:R-:W-:Y:S01]  /*0540*/  FMUL R20, R20, R7 ;  /* 0x0000000714147220 */ /* 0x001fe20000400000 */
[----:B------:R-:W-:Y:S02]  /*0550*/  IMAD R26, R3, 0x2000, R26 ;  /* 0x00002000031a7824 */ /* 0x000fe400078e021a */
[----:B--2---:R-:W-:Y:S01]  /*0560*/  FMUL R19, R6, R19 ;  /* 0x0000001306137220 */ /* 0x004fe20000400000 */
[----:B------:R-:W0:Y:S01]  /*0570*/  MUFU.RCP R24, R24 ;  /* 0x0000001800187308 */ /* 0x000e220000001000 */
[----:B------:R-:W-:Y:S01]  /*0580*/  IMAD.MOV.U32 R0, RZ, RZ, RZ ;  /* 0x000000ffff007224 */ /* 0x000fe200078e00ff */
[----:B------:R-:W-:Y:S01]  /*0590*/  CS2R R6, SRZ ;  /* 0x0000000000067805 */ /* 0x000fe2000001ff00 */
[----:B------:R-:W-:-:S02]  /*05a0*/  IMAD.MOV.U32 R3, RZ, RZ, RZ ;  /* 0x000000ffff037224 */ /* 0x000fc400078e00ff */
[----:B---3--:R-:W-:Y:S01]  /*05b0*/  FMUL R21, R21, R2 ;  /* 0x0000000215157220 */ /* 0x008fe20000400000 */
[----:B------:R-:W-:Y:S01]  /*05c0*/  IMAD.MOV.U32 R2, RZ, RZ, RZ ;  /* 0x000000ffff027224 */ /* 0x000fe200078e00ff */
[----:B------:R-:W-:Y:S01]  /*05d0*/  FSEL R27, R18, 1, P2 ;  /* 0x3f800000121b7808 */ /* 0x000fe20001000000 */
[----:B------:R-:W2:Y:S04]  /*05e0*/  @P1 LDG.E.EL R0, desc[UR4][R28.64+-0x10] ;  /* 0xfffff0041c001981 */ /* 0x000ea8000c2e1900 */
[----:B------:R-:W3:Y:S01]  /*05f0*/  @P1 LDG.E.EL R6, desc[UR4][R28.64+-0x10] ;  /* 0xfffff0041c061981 */ /* 0x000ee2000c2e1900 */
[----:B------:R-:W-:-:S03]  /*0600*/  @!P3 FMUL R27, R27, 16777216 ;  /* 0x4b8000001b1bb820 */ /* 0x000fc60000400000 */
[----:B------:R-:W5:Y:S04]  /*0610*/  @P1 LDG.E.EL R3, desc[UR4][R28.64+-0x10] ;  /* 0xfffff0041c031981 */ /* 0x000f68000c2e1900 */
[----:B------:R1:W3:Y:S01]  /*0620*/  @P1 LDG.E.EL R2, desc[UR4][R28.64+-0x10] ;  /* 0xfffff0041c021981 */ /* 0x0002e2000c2e1900 */
[----:B0-----:R-:W-:Y:S01]  /*0630*/  FMUL R18, R24, R27 ;  /* 0x0000001b18127220 */ /* 0x001fe20000400000 */
[----:B----4-:R-:W-:Y:S02]  /*0640*/  SEL R27, R15, RZ, !P0 ;  /* 0x000000ff0f1b7207 */ /* 0x010fe40004000000 */
[----:B------:R-:W-:Y:S02]  /*0650*/  SEL R10, R10, RZ, !P0 ;  /* 0x000000ff0a0a7207 */ /* 0x000fe40004000000 */
[----:B------:R-:W-:Y:S01]  /*0660*/  CS2R R16, SRZ ;  /* 0x0000000000107805 */ /* 0x000fe2000001ff00 */
[----:B------:R-:W-:Y:S01]  /*0670*/  IMAD.MOV.U32 R5, RZ, RZ, RZ ;  /* 0x000000ffff057224 */ /* 0x000fe200078e00ff */
[----:B------:R-:W4:Y:S01]  /*0680*/  @P1 LDG.E.EL R7, desc[UR4][R22.64+-0x10] ;  /* 0xfffff00416071981 */ /* 0x000f22000c2e1900 */
[----:B-1----:R-:W0:Y:S01]  /*0690*/  LDC.64 R28, c[0x0][0x240] ;  /* 0x00009000ff1c7b82 */ /* 0x002e220000000a00 */
[----:B------:R-:W-:-:S02]  /*06a0*/  SEL R15, R14, RZ, !P0 ;  /* 0x000000ff0e0f7207 */ /* 0x000fc40004000000 */
[----:B------:R-:W4:Y:S03]  /*06b0*/  @P1 LDG.E.EL R17, desc[UR4][R22.64+-0x10] ;  /* 0xfffff00416111981 */ /* 0x000f26000c2e1900 */
[----:B------:R-:W-:Y:S01]  /*06c0*/  FMUL R10, R10, R15 ;  /* 0x0000000f0a0a7220 */ /* 0x000fe20000400000 */
[----:B------:R-:W4:Y:S01]  /*06d0*/  @P1 LDG.E.EL R16, desc[UR4][R22.64+-0x10] ;  /* 0xfffff00416101981 */ /* 0x000f22000c2e1900 */
[----:B------:R-:W1:Y:S01]  /*06e0*/  LDC.64 R14, c[0x0][0x220] ;  /* 0x00008800ff0e7b82 */ /* 0x000e620000000a00 */
[----:B------:R-:W-:Y:S02]  /*06f0*/  IMAD R26, R25, 0x400, R26 ;  /* 0x00000400191a7824 */ /* 0x000fe400078e021a */
[----:B------:R0:W4:Y:S01]  /*0700*/  @P1 LDG.E.EL R5, desc[UR4][R22.64+-0x10] ;  /* 0xfffff00416051981 */ /* 0x000122000c2e1900 */
[----:B------:R-:W-:Y:S02]  /*0710*/  SEL R11, R11, RZ, !P0 ;  /* 0x000000ff0b0b7207 */ /* 0x000fe40004000000 */
[----:B0-----:R-:W-:Y:S01]  /*0720*/  CS2R R22, SRZ ;  /* 0x0000000000167805 */ /* 0x001fe2000001ff00 */
[----:B------:R-:W-:Y:S01]  /*0730*/  IMAD.WIDE R28, R25, 0x4, R28 ;  /* 0x00000004191c7825 */ /* 0x000fe200078e021c */
[----:B------:R-:W-:-:S03]  /*0740*/  CS2R R24, SRZ ;  /* 0x0000000000187805 */ /* 0x000fc6000001ff00 */
[----:B------:R-:W-:Y:S01]  /*0750*/  FMUL R11, R11, R27 ;  /* 0x0000001b0b0b7220 */ /* 0x000fe20000400000 */
[----:B------:R-:W-:Y:S01]  /*0760*/  SEL R8, R8, RZ, !P0 ;  /* 0x000000ff08087207 */ /* 0x000fe20004000000 */
[----:B------:R-:W4:Y:S01]  /*0770*/  @P1 LDG.E.EL R22, desc[UR4][R28.64+-0x10] ;  /* 0xfffff0041c161981 */ /* 0x000f22000c2e1900 */
[----:B------:R-:W-:-:S03]  /*0780*/  VIADD R27, R26, 0xfffff000 ;  /* 0xfffff0001a1b7836 */ /* 0x000fc60000000000 */
[----:B------:R-:W4:Y:S04]  /*0790*/  @P1 LDG.E.EL R24, desc[UR4][R28.64+-0x10] ;  /* 0xfffff0041c181981 */ /* 0x000f28000c2e1900 */
[----:B------:R-:W4:Y:S04]  /*07a0*/  @P1 LDG.E.EL R25, desc[UR4][R28.64+-0x10] ;  /* 0xfffff0041c191981 */ /* 0x000f28000c2e1900 */
[----:B------:R0:W4:Y:S01]  /*07b0*/  @P1 LDG.E.EL R23, desc[UR4][R28.64+-0x10] ;  /* 0xfffff0041c171981 */ /* 0x000122000c2e1900 */
[----:B-1----:R-:W-:Y:S01]  /*07c0*/  IMAD.WIDE R26, R27, 0x4, R14 ;  /* 0x000000041b1a7825 */ /* 0x002fe200078e020e */
[----:B------:R-:W-:-:S02]  /*07d0*/  CS2R R14, SRZ ;  /* 0x00000000000e7805 */ /* 0x000fc4000001ff00 */
[----:B0-----:R-:W-:Y:S02]  /*07e0*/  SEL R28, R13, RZ, !P0 ;  /* 0x000000ff0d1c7207 */ /* 0x001fe40004000000 */
[----:B------:R-:W-:-:S05]  /*07f0*/  SEL R13, R12, RZ, !P0 ;  /* 0x000000ff0c0d7207 */ /* 0x000fca0004000000 */
[----:B------:R-:W-:Y:S01]  /*0800*/  FMUL R8, R8, R13 ;  /* 0x0000000d08087220 */ /* 0x000fe20000400000 */
[----:B------:R-:W-:-:S06]  /*0810*/  CS2R R12, SRZ ;  /* 0x00000000000c7805 */ /* 0x000fcc000001ff00 */
[----:B------:R-:W4:Y:S01]  /*0820*/  @P1 LDG.E.128 R12, desc[UR4][R26.64] ;  /* 0x000000041a0c1981 */ /* 0x000f22000c1e1d00 */
[----:B------:R-:W-:-:S05]  /*0830*/  SEL R9, R9, RZ, !P0 ;  /* 0x000000ff09097207 */ /* 0x000fca0004000000 */
[----:B------:R-:W-:Y:S01]  /*0840*/  FMUL R9, R9, R28 ;  /* 0x0000001c09097220 */ /* 0x000fe20000400000 */
[----:B--2---:R-:W-:Y:S02]  /*0850*/  SEL R29, R0, RZ, P1 ;  /* 0x000000ff001d7207 */ /* 0x004fe40000800000 */
[----:B-----5:R-:W-:Y:S02]  /*0860*/  SEL R3, R3, RZ, P1 ;  /* 0x000000ff03037207 */ /* 0x020fe40000800000 */
[----:B---3--:R-:W-:Y:S02]  /*0870*/  SEL R6, R6, RZ, P1 ;  /* 0x000000ff06067207 */ /* 0x008fe40000800000 */
[----:B------:R-:W-:Y:S02]  /*0880*/  SEL R0, R2, RZ, P1 ;  /* 0x000000ff02007207 */ /* 0x000fe40000800000 */
[----:B----4-:R-:W-:Y:S02]  /*0890*/  SEL R7, R7, RZ, P1 ;  /* 0x000000ff07077207 */ /* 0x010fe40000800000 */
[----:B------:R-:W-:-:S02]  /*08a0*/  SEL R17, R17, RZ, P1 ;  /* 0x000000ff11117207 */ /* 0x000fc40000800000 */
[----:B------:R-:W-:Y:S02]  /*08b0*/  SEL R22, R22, RZ, P1 ;  /* 0x000000ff16167207 */ /* 0x000fe40000800000 */
[----:B------:R-:W-:Y:S02]  /*08c0*/  SEL R24, R24, RZ, P1 ;  /* 0x000000ff18187207 */ /* 0x000fe40000800000 */
[----:B------:R-:W-:Y:S02]  /*08d0*/  SEL R23, R23, RZ, P1 ;  /* 0x000000ff17177207 */ /* 0x000fe40000800000 */
[----:B------:R-:W-:Y:S02]  /*08e0*/  SEL R14, R14, RZ, P1 ;  /* 0x000000ff0e0e7207 */ /* 0x000fe40000800000 */
[----:B------:R-:W-:-:S03]  /*08f0*/  SEL R13, R13, RZ, P1 ;  /* 0x000000ff0d0d7207 */ /* 0x000fc60000800000 */
[----:B------:R-:W-:Y:S02]  /*0900*/  FADD R14, R14, -R3 ;  /* 0x800000030e0e7221 */ /* 0x000fe40000000000 */
[----:B------:R-:W0:Y:S01]  /*0910*/  LDC.64 R2, c[0x0][0x248] ;  /* 0x00009200ff027b82 */ /* 0x000e220000000a00 */
[----:B------:R-:W-:Y:S02]  /*0920*/  SEL R12, R12, RZ, P1 ;  /* 0x000000ff0c0c7207 */ /* 0x000fe40000800000 */
[----:B------:R-:W-:Y:S01]  /*0930*/  SEL R15, R15, RZ, P1 ;  /* 0x000000ff0f0f7207 */ /* 0x000fe20000800000 */
[----:B------:R-:W-:Y:S02]  /*0940*/  FADD R13, R13, -R6 ;  /* 0x800000060d0d7221 */ /* 0x000fe40000000000 */
[----:B------:R-:W-:Y:S02]  /*0950*/  FADD R12, R12, -R29 ;  /* 0x8000001d0c0c7221 */ /* 0x000fe40000000000 */
[----:B------:R-:W-:Y:S01]  /*0960*/  FADD R15, R15, -R0 ;  /* 0x800000000f0f7221 */ /* 0x000fe20000000000 */
[----:B------:R-:W-:Y:S01]  /*0970*/  FMUL R20, R20, R13 ;  /* 0x0000000d14147220 */ /* 0x000fe20000400000 */
[----:B------:R-:W-:Y:S01]  /*0980*/  SEL R13, R16, RZ, P1 ;  /* 0x000000ff100d7207 */ /* 0x000fe20000800000 */
[----:B------:R-:W-:Y:S01]  /*0990*/  FMUL R14, R21, R14 ;  /* 0x0000000e150e7220 */ /* 0x000fe20000400000 */
[----:B------:R-:W-:Y:S01]  /*09a0*/  SEL R0, R5, RZ, P1 ;  /* 0x000000ff05007207 */ /* 0x000fe20000800000 */
[----:B------:R-:W-:Y:S01]  /*09b0*/  FMUL R12, R19, R12 ;  /* 0x0000000c130c7220 */ /* 0x000fe20000400000 */
[----:B------:R-:W-:Y:S01]  /*09c0*/  SEL R6, R25, RZ, P1 ;  /* 0x000000ff19067207 */ /* 0x000fe20000800000 */
[----:B------:R-:W-:Y:S01]  /*09d0*/  FMUL R18, R18, R15 ;  /* 0x0000000f12127220 */ /* 0x000fe20000400000 */
[----:B------:R-:W-:Y:S01]  /*09e0*/  FFMA R14, R7, R14, R22 ;  /* 0x0000000e070e7223 */ /* 0x000fe20000000016 */
[----:B------:R-:W-:-:S02]  /*09f0*/  FFMA R12, R17, R12, R24 ;  /* 0x0000000c110c7223 */ /* 0x000fc40000000018 */
[----:B------:R-:W-:Y:S01]  /*0a00*/  FFMA R20, R13, R20, R6 ;  /* 0x000000140d147223 */ /* 0x000fe20000000006 */
[----:B------:R-:W-:Y:S01]  /*0a10*/  FFMA R18, R0, R18, R23 ;  /* 0x0000001200127223 */ /* 0x000fe20000000017 */
[----:B------:R-:W-:Y:S02]  /*0a20*/  FSETP.GEU.AND P2, PT, R14, RZ, PT ;  /* 0x000000ff0e00720b */ /* 0x000fe40003f4e000 */
[----:B------:R-:W-:Y:S02]  /*0a30*/  FSETP.GEU.AND P4, PT, R12, RZ, PT ;  /* 0x000000ff0c00720b */ /* 0x000fe40003f8e000 */
[----:B------:R-:W-:Y:S02]  /*0a40*/  FSETP.GEU.AND P3, PT, R20, RZ, PT ;  /* 0x000000ff1400720b */ /* 0x000fe40003f6e000 */
[----:B------:R-:W-:Y:S01]  /*0a50*/  FSETP.GEU.AND P1, PT, R18, RZ, PT ;  /* 0x000000ff1200720b */ /* 0x000fe20003f2e000 */
[----:B0-----:R-:W-:Y:S01]  /*0a60*/  IMAD.WIDE R2, R4, 0x4, R2 ;  /* 0x0000000404027825 */ /* 0x001fe200078e0202 */
[----:B------:R-:W-:-:S02]  /*0a70*/  @P0 FSEL R8, R12, RZ, P4 ;  /* 0x000000ff0c080208 */ /* 0x000fc40002000000 */
[----:B------:R-:W-:Y:S02]  /*0a80*/  @P0 FSEL R9, R20, RZ, P3 ;  /* 0x000000ff14090208 */ /* 0x000fe40001800000 */
[----:B------:R-:W-:Y:S02]  /*0a90*/  @P0 FSEL R10, R14, RZ, P2 ;  /* 0x000000ff0e0a0208 */ /* 0x000fe40001000000 */
[----:B------:R-:W-:-:S05]  /*0aa0*/  @P0 FSEL R11, R18, RZ, P1 ;  /* 0x000000ff120b0208 */ /* 0x000fca0000800000 */
[----:B------:R-:W-:Y:S01]  /*0ab0*/  STG.E.128 desc[UR4][R2.64], R8 ;  /* 0x0000000802007986 */ /* 0x000fe2000c101d04 */
[----:B------:R-:W-:Y:S05]  /*0ac0*/  EXIT ;  /* 0x000000000000794d */ /* 0x000fea0003800000 */
.L_x_0:
[----:B------:R-:W-:-:S00]  /*0ad0*/  BRA `(.L_x_0) ;  /* 0xfffffffc00fc7947 */ /* 0x000fc0000383ffff */
[----:B------:R-:W-:-:S00]  /*0ae0*/  NOP ;  /* 0x0000000000007918 */ /* 0x000fc00000000000 */
        /* <DEDUP_REMOVED lines=9> */
.L_x_1:


//--------------------- .nv.global.init           --------------------------
	.section	.nv.global.init,"aw",@progbits
.nv.global.init:
	.type		_$_str,@object
	.size		_$_str,(_$_str_$_2 - _$_str)
_$_str:
        /*0000*/ 	.byte	0x5f, 0x5f, 0x43, 0x55, 0x44, 0x41, 0x5f, 0x46, 0x54, 0x5a, 0x00
	.type		_$_str_$_2,@object
	.size		_$_str_$_2,(.L_1 - _$_str_$_2)
_$_str_$_2:
        /*000b*/ 	.byte	0x5f, 0x5f, 0x43, 0x55, 0x44, 0x41, 0x5f, 0x50, 0x52, 0x45, 0x43, 0x5f, 0x53, 0x51, 0x52, 0x54
        /*001b*/ 	.byte	0x00
.L_1:


//--------------------- .nv.constant0.triton_poi_fused_cat_10 --------------------------
	.section	.nv.constant0.triton_poi_fused_cat_10,"a",@progbits
	.sectionflags	@""
	.align	4
.nv.constant0.triton_poi_fused_cat_10:
	.zero		596
